//
// Generated by NVIDIA NVVM Compiler
//
// Compiler Build ID: CL-36424714
// Cuda compilation tools, release 13.0, V13.0.88
// Based on NVVM 20.0.0
//

.version 9.0
.target sm_100
.address_size 64

	// .globl	_Z10testKernelPiiS_

.visible .entry _Z10testKernelPiiS_(
	.param .u64 .ptr .align 1 _Z10testKernelPiiS__param_0,
	.param .u32 _Z10testKernelPiiS__param_1,
	.param .u64 .ptr .align 1 _Z10testKernelPiiS__param_2
)
{
	.reg .pred 	%p<7>;
	.reg .b32 	%r<21>;
	.reg .b64 	%rd<15>;

	ld.param.u64 	%rd2, [_Z10testKernelPiiS__param_0];
	ld.param.u32 	%r2, [_Z10testKernelPiiS__param_1];
	ld.param.u64 	%rd3, [_Z10testKernelPiiS__param_2];
	cvta.to.global.u64 	%rd1, %rd3;
	mov.u32 	%r3, %tid.x;
	mov.u32 	%r4, %ctaid.x;
	mov.u32 	%r5, %ntid.x;
	mad.lo.s32 	%r1, %r4, %r5, %r3;
	setp.eq.s32 	%p2, %r1, 0;
	bar.sync 	0;
	setp.gt.s32 	%p3, %r2, 0;
	and.pred  	%p1, %p2, %p3;
	not.pred 	%p4, %p1;
	@%p4 bra 	$L__BB0_2;
	// begin inline asm
	mov.u64 	%rd4, %clock64;
	// end inline asm
	cvt.u32.u64 	%r7, %rd4;
	// begin inline asm
	ld.global.cg.b32 %r6, [%rd2];
	// end inline asm
	// begin inline asm
	mov.u64 	%rd6, %clock64;
	// end inline asm
	cvt.u32.u64 	%r8, %rd6;
	sub.s32 	%r9, %r6, %r7;
	add.s32 	%r10, %r9, %r8;
	st.global.u32 	[%rd1], %r10;
$L__BB0_2:
	bar.sync 	0;
	@%p4 bra 	$L__BB0_4;
	// begin inline asm
	mov.u64 	%rd7, %clock64;
	// end inline asm
	cvt.u32.u64 	%r12, %rd7;
	// begin inline asm
	ld.global.cg.b32 %r11, [%rd2];
	// end inline asm
	// begin inline asm
	mov.u64 	%rd9, %clock64;
	// end inline asm
	cvt.u32.u64 	%r13, %rd9;
	sub.s32 	%r14, %r11, %r12;
	add.s32 	%r15, %r14, %r13;
	st.global.u32 	[%rd1], %r15;
$L__BB0_4:
	bar.sync 	0;
	mul.wide.s32 	%rd11, %r1, 4;
	add.s64 	%rd10, %rd2, %rd11;
	// begin inline asm
	discard.global.L2 [%rd10], 128;
	// end inline asm
	bar.sync 	0;
	@%p4 bra 	$L__BB0_6;
	// begin inline asm
	mov.u64 	%rd12, %clock64;
	// end inline asm
	cvt.u32.u64 	%r17, %rd12;
	// begin inline asm
	ld.global.cg.b32 %r16, [%rd2];
	// end inline asm
	// begin inline asm
	mov.u64 	%rd14, %clock64;
	// end inline asm
	cvt.u32.u64 	%r18, %rd14;
	sub.s32 	%r19, %r16, %r17;
	add.s32 	%r20, %r19, %r18;
	st.global.u32 	[%rd1], %r20;
$L__BB0_6:
	bar.sync 	0;
	ret;

}


// ===== COMPILED SASS (sm_100) =====

	.target	sm_100

	.elftype	@"ET_EXEC"


//--------------------- .note.nv.tkinfo           --------------------------
	.section	.note.nv.tkinfo,"",@"SHT_NOTE"
	.sectionflags	@"SHF_NOTE_NV_TKINFO"
	.tkinfo
        /*0018*/ 	.word	0x00000002
        /*0030*/ 	.string	""
        /*0030*/ 	.string	"ptxas"
        /*0030*/ 	.string	"Cuda compilation tools, release 13.0, V13.0.88"
        /*0030*/ 	.string	"Build cuda_13.0.r13.0/compiler.36424714_0"
        /*0030*/ 	.string	"-arch sm_100 -m 64 "



//--------------------- .note.nv.cuinfo           --------------------------
	.section	.note.nv.cuinfo,"",@"SHT_NOTE"
	.sectionflags	@"SHF_NOTE_NV_CUINFO"
        /*0018*/ 	.short	0x0002
        /*001a*/ 	.short	0x0064
        /*001c*/ 	.short	0x0082
	.zero		2


//--------------------- .nv.info                  --------------------------
	.section	.nv.info,"",@"SHT_CUDA_INFO"
	.align	4


	//----- nvinfo : EIATTR_REGCOUNT
	.align		4
        /*0000*/ 	.byte	0x04, 0x2f
        /*0002*/ 	.short	(.L_1 - .L_0)
	.align		4
.L_0:
        /*0004*/ 	.word	index@(_Z10testKernelPiiS_)
        /*0008*/ 	.word	0x0000000c


	//----- nvinfo : EIATTR_FRAME_SIZE
	.align		4
.L_1:
        /*000c*/ 	.byte	0x04, 0x11
        /*000e*/ 	.short	(.L_3 - .L_2)
	.align		4
.L_2:
        /*0010*/ 	.word	index@(_Z10testKernelPiiS_)
        /*0014*/ 	.word	0x00000000


	//----- nvinfo : EIATTR_MIN_STACK_SIZE
	.align		4
.L_3:
        /*0018*/ 	.byte	0x04, 0x12
        /*001a*/ 	.short	(.L_5 - .L_4)
	.align		4
.L_4:
        /*001c*/ 	.word	index@(_Z10testKernelPiiS_)
        /*0020*/ 	.word	0x00000000
.L_5:


//--------------------- .nv.compat                --------------------------
	.section	.nv.compat,"",@"SHT_CUDA_COMPAT_INFO"
	.align	4
        /*0000*/ 	.byte	0x02, 0x09, 0x00, 0x00, 0x02, 0x02, 0x01, 0x00, 0x02, 0x05, 0x05, 0x00, 0x03, 0x07, 0x01, 0x01
        /*0010*/ 	.byte	0x02, 0x03, 0x00, 0x00, 0x02, 0x06, 0x01, 0x00, 0x04, 0x0b, 0x08, 0x00, 0x09, 0x00, 0x00, 0x00
        /*0020*/ 	.byte	0x00, 0x00, 0x00, 0x00


//--------------------- .nv.info._Z10testKernelPiiS_ --------------------------
	.section	.nv.info._Z10testKernelPiiS_,"",@"SHT_CUDA_INFO"
	.sectionflags	@""
	.align	4


	//----- nvinfo : EIATTR_CUDA_API_VERSION
	.align		4
        /*0000*/ 	.byte	0x04, 0x37
        /*0002*/ 	.short	(.L_7 - .L_6)
.L_6:
        /*0004*/ 	.word	0x00000082


	//----- nvinfo : EIATTR_KPARAM_INFO
	.align		4
.L_7:
        /*0008*/ 	.byte	0x04, 0x17
        /*000a*/ 	.short	(.L_9 - .L_8)
.L_8:
        /*000c*/ 	.word	0x00000000
        /*0010*/ 	.short	0x0002
        /*0012*/ 	.short	0x0010
        /*0014*/ 	.byte	0x00, 0xf5, 0x21, 0x00


	//----- nvinfo : EIATTR_KPARAM_INFO
	.align		4
.L_9:
        /*0018*/ 	.byte	0x04, 0x17
        /*001a*/ 	.short	(.L_11 - .L_10)
.L_10:
        /*001c*/ 	.word	0x00000000
        /*0020*/ 	.short	0x0001
        /*0022*/ 	.short	0x0008
        /*0024*/ 	.byte	0x00, 0xf0, 0x11, 0x00


	//----- nvinfo : EIATTR_KPARAM_INFO
	.align		4
.L_11:
        /*0028*/ 	.byte	0x04, 0x17
        /*002a*/ 	.short	(.L_13 - .L_12)
.L_12:
        /*002c*/ 	.word	0x00000000
        /*0030*/ 	.short	0x0000
        /*0032*/ 	.short	0x0000
        /*0034*/ 	.byte	0x00, 0xf5, 0x21, 0x00


	//----- nvinfo : EIATTR_SPARSE_MMA_MASK
	.align		4
.L_13:
        /*0038*/ 	.byte	0x03, 0x50
        /*003a*/ 	.short	0x0000


	//----- nvinfo : EIATTR_MAXREG_COUNT
	.align		4
        /*003c*/ 	.byte	0x03, 0x1b
        /*003e*/ 	.short	0x00ff


	//----- nvinfo : EIATTR_NUM_BARRIERS
	.align		4
        /*0040*/ 	.byte	0x02, 0x4c
        /*0042*/ 	.byte	0x01
	.zero		1


	//----- nvinfo : EIATTR_MERCURY_ISA_VERSION
	.align		4
        /*0044*/ 	.byte	0x03, 0x5f
        /*0046*/ 	.short	0x0101


	//----- nvinfo : EIATTR_VRC_CTA_INIT_COUNT
	.align		4
        /*0048*/ 	.byte	0x02, 0x4a
	.zero		1
	.zero		1


	//----- nvinfo : EIATTR_EXIT_INSTR_OFFSETS
	.align		4
        /*004c*/ 	.byte	0x04, 0x1c
        /*004e*/ 	.short	(.L_15 - .L_14)


	//   ....[0]....
.L_14:
        /*0050*/ 	.word	0x000002a0


	//----- nvinfo : EIATTR_CRS_STACK_SIZE
	.align		4
.L_15:
        /*0054*/ 	.byte	0x04, 0x1e
        /*0056*/ 	.short	(.L_17 - .L_16)
.L_16:
        /*0058*/ 	.word	0x00000000


	//----- nvinfo : EIATTR_CBANK_PARAM_SIZE
	.align		4
.L_17:
        /*005c*/ 	.byte	0x03, 0x19
        /*005e*/ 	.short	0x0018


	//----- nvinfo : EIATTR_PARAM_CBANK
	.align		4
        /*0060*/ 	.byte	0x04, 0x0a
        /*0062*/ 	.short	(.L_19 - .L_18)
	.align		4
.L_18:
        /*0064*/ 	.word	index@(.nv.constant0._Z10testKernelPiiS_)
        /*0068*/ 	.short	0x0380
        /*006a*/ 	.short	0x0018


	//----- nvinfo : EIATTR_SW_WAR
	.align		4
.L_19:
        /*006c*/ 	.byte	0x04, 0x36
        /*006e*/ 	.short	(.L_21 - .L_20)
.L_20:
        /*0070*/ 	.word	0x00000008
.L_21:


//--------------------- .nv.callgraph             --------------------------
	.section	.nv.callgraph,"",@"SHT_CUDA_CALLGRAPH"
	.align	4
	.sectionentsize	8
	.align		4
        /*0000*/ 	.word	0x00000000
	.align		4
        /*0004*/ 	.word	0xffffffff
	.align		4
        /*0008*/ 	.word	0x00000000
	.align		4
        /*000c*/ 	.word	0xfffffffe
	.align		4
        /*0010*/ 	.word	0x00000000
	.align		4
        /*0014*/ 	.word	0xfffffffd
	.align		4
        /*0018*/ 	.word	0x00000000
	.align		4
        /*001c*/ 	.word	0xfffffffc


//--------------------- .text._Z10testKernelPiiS_ --------------------------
	.section	.text._Z10testKernelPiiS_,"ax",@progbits
	.align	128
        .global         _Z10testKernelPiiS_
        .type           _Z10testKernelPiiS_,@function
        .size           _Z10testKernelPiiS_,(.L_x_3 - _Z10testKernelPiiS_)
        .other          _Z10testKernelPiiS_,@"STO_CUDA_ENTRY STV_DEFAULT"
_Z10testKernelPiiS_:
.text._Z10testKernelPiiS_:
[----:B------:R-:W-:Y:S01]  /*0000*/  LDC R1, c[0x0][0x37c] ;  /* 0x0000df00ff017b82 */ /* 0x000fe20000000800 */
[----:B------:R-:W0:Y:S07]  /*0010*/  S2R R7, SR_TID.X ;  /* 0x0000000000077919 */ /* 0x000e2e0000002100 */
[----:B------:R-:W0:Y:S01]  /*0020*/  S2UR UR4, SR_CTAID.X ;  /* 0x00000000000479c3 */ /* 0x000e220000002500 */
[----:B------:R-:W1:Y:S07]  /*0030*/  LDCU UR6, c[0x0][0x388] ;  /* 0x00007100ff0677ac */ /* 0x000e6e0008000800 */
[----:B------:R-:W0:Y:S08]  /*0040*/  LDC R0, c[0x0][0x360] ;  /* 0x0000d800ff007b82 */ /* 0x000e300000000800 */
[----:B------:R-:W-:Y:S01]  /*0050*/  BAR.SYNC.DEFER_BLOCKING 0x0 ;  /* 0x0000000000007b1d */ /* 0x000fe20000010000 */
[----:B-1----:R-:W-:Y:S01]  /*0060*/  ISETP.LT.AND P0, PT, RZ, UR6, PT ;  /* 0x00000006ff007c0c */ /* 0x002fe2000bf01270 */
[----:B0-----:R-:W-:-:S04]  /*0070*/  IMAD R7, R0, UR4, R7 ;  /* 0x0000000400077c24 */ /* 0x001fc8000f8e0207 */
[----:B------:R-:W0:Y:S01]  /*0080*/  LDCU.64 UR4, c[0x0][0x358] ;  /* 0x00006b00ff0477ac */ /* 0x000e220008000a00 */
[----:B------:R-:W-:-:S13]  /*0090*/  ISETP.EQ.AND P0, PT, R7, RZ, P0 ;  /* 0x000000ff0700720c */ /* 0x000fda0000702270 */
[----:B------:R-:W-:Y:S01]  /*00a0*/  @P0 CS2R.32 R5, SR_CLOCKLO ;  /* 0x0000000000050805 */ /* 0x000fe20000005000 */
[----:B------:R-:W0:Y:S02]  /*00b0*/  @P0 LDC.64 R2, c[0x0][0x380] ;  /* 0x0000e000ff020b82 */ /* 0x000e240000000a00 */
[----:B0-----:R0:W2:Y:S01]  /*00c0*/  @P0 LDG.E.STRONG.GPU R0, desc[UR4][R2.64] ;  /* 0x0000000402000981 */ /* 0x0010a2000c1ef900 */
[----:B------:R-:W-:-:S05]  /*00d0*/  @P0 CS2R.32 R4, SR_CLOCKLO ;  /* 0x0000000000040805 */ /* 0x000fca0000005000 */
[----:B0-----:R-:W0:Y:S01]  /*00e0*/  @P0 LDC.64 R2, c[0x0][0x390] ;  /* 0x0000e400ff020b82 */ /* 0x001e220000000a00 */
[----:B--2---:R-:W-:-:S05]  /*00f0*/  @P0 IADD3 R5, PT, PT, R4, R0, -R5 ;  /* 0x0000000004050210 */ /* 0x004fca0007ffe805 */
[----:B0-----:R0:W-:Y:S02]  /*0100*/  @P0 STG.E desc[UR4][R2.64], R5 ;  /* 0x0000000502000986 */ /* 0x0011e4000c101904 */
[----:B------:R-:W-:Y:S01]  /*0110*/  BAR.SYNC.DEFER_BLOCKING 0x0 ;  /* 0x0000000000007b1d */ /* 0x000fe20000010000 */
[----:B------:R-:W-:-:S07]  /*0120*/  @P0 CS2R.32 R9, SR_CLOCKLO ;  /* 0x0000000000090805 */ /* 0x000fce0000005000 */
[----:B0-----:R-:W0:Y:S02]  /*0130*/  @P0 LDC.64 R2, c[0x0][0x380] ;  /* 0x0000e000ff020b82 */ /* 0x001e240000000a00 */
[----:B0-----:R-:W2:Y:S01]  /*0140*/  @P0 LDG.E.STRONG.GPU R0, desc[UR4][R2.64] ;  /* 0x0000000402000981 */ /* 0x001ea2000c1ef900 */
[----:B------:R-:W-:-:S05]  /*0150*/  @P0 CS2R.32 R6, SR_CLOCKLO ;  /* 0x0000000000060805 */ /* 0x000fca0000005000 */
[----:B------:R-:W0:Y:S01]  /*0160*/  @P0 LDC.64 R4, c[0x0][0x390] ;  /* 0x0000e400ff040b82 */ /* 0x000e220000000a00 */
[----:B--2---:R-:W-:Y:S01]  /*0170*/  @P0 IADD3 R9, PT, PT, R6, R0, -R9 ;  /* 0x0000000006090210 */ /* 0x004fe20007ffe809 */
[----:B------:R-:W-:Y:S06]  /*0180*/  BSSY.RECONVERGENT B0, `(.L_x_0) ;  /* 0x0000010000007945 */ /* 0x000fec0003800200 */
[----:B------:R-:W1:Y:S01]  /*0190*/  LDC.64 R2, c[0x0][0x380] ;  /* 0x0000e000ff027b82 */ /* 0x000e620000000a00 */
[----:B0-----:R0:W-:Y:S01]  /*01a0*/  @P0 STG.E desc[UR4][R4.64], R9 ;  /* 0x0000000904000986 */ /* 0x0011e2000c101904 */
[----:B-1----:R-:W-:-:S06]  /*01b0*/  IMAD.WIDE R2, R7, 0x4, R2 ;  /* 0x0000000407027825 */ /* 0x002fcc00078e0202 */
[----:B------:R-:W-:Y:S06]  /*01c0*/  BAR.SYNC.DEFER_BLOCKING 0x0 ;  /* 0x0000000000007b1d */ /* 0x000fec0000010000 */
[----:B------:R0:W-:Y:S02]  /*01d0*/  CCTL.E.RML2 [R2] ;  /* 0x000000000200798f */ /* 0x0001e40005800100 */
[----:B------:R-:W-:Y:S06]  /*01e0*/  BAR.SYNC.DEFER_BLOCKING 0x0 ;  /* 0x0000000000007b1d */ /* 0x000fec0000010000 */
[----:B------:R-:W-:Y:S05]  /*01f0*/  @!P0 BRA `(.L_x_1) ;  /* 0x0000000000208947 */ /* 0x000fea0003800000 */
[----:B------:R-:W1:Y:S01]  /*0200*/  S2UR UR6, SR_CLOCKLO ;  /* 0x00000000000679c3 */ /* 0x000e620000005000 */
[----:B------:R-:W-:-:S07]  /*0210*/  NOP ;  /* 0x0000000000007918 */ /* 0x000fce0000000000 */
[----:B0-----:R-:W0:Y:S02]  /*0220*/  LDC.64 R2, c[0x0][0x380] ;  /* 0x0000e000ff027b82 */ /* 0x001e240000000a00 */
[----:B0-----:R0:W1:Y:S01]  /*0230*/  LDG.E.STRONG.GPU R0, desc[UR4][R2.64] ;  /* 0x0000000402007981 */ /* 0x001062000c1ef900 */
[----:B------:R-:W-:-:S05]  /*0240*/  CS2R.32 R5, SR_CLOCKLO ;  /* 0x0000000000057805 */ /* 0x000fca0000005000 */
[----:B0-----:R-:W0:Y:S01]  /*0250*/  LDC.64 R2, c[0x0][0x390] ;  /* 0x0000e400ff027b82 */ /* 0x001e220000000a00 */
[----:B-1----:R-:W-:-:S05]  /*0260*/  IADD3 R5, PT, PT, R5, -UR6, R0 ;  /* 0x8000000605057c10 */ /* 0x002fca000fffe000 */
[----:B0-----:R1:W-:Y:S02]  /*0270*/  STG.E desc[UR4][R2.64], R5 ;  /* 0x0000000502007986 */ /* 0x0013e4000c101904 */
.L_x_1:
[----:B------:R-:W-:Y:S05]  /*0280*/  BSYNC.RECONVERGENT B0 ;  /* 0x0000000000007941 */ /* 0x000fea0003800200 */
.L_x_0:
[----:B------:R-:W-:Y:S06]  /*0290*/  BAR.SYNC.DEFER_BLOCKING 0x0 ;  /* 0x0000000000007b1d */ /* 0x000fec0000010000 */
[----:B------:R-:W-:Y:S05]  /*02a0*/  EXIT ;  /* 0x000000000000794d */ /* 0x000fea0003800000 */
.L_x_2:
[----:B------:R-:W-:-:S00]  /*02b0*/  BRA `(.L_x_2) ;  /* 0xfffffffc00fc7947 */ /* 0x000fc0000383ffff */
[----:B------:R-:W-:-:S00]  /*02c0*/  NOP ;  /* 0x0000000000007918 */ /* 0x000fc00000000000 */
        /* <DEDUP_REMOVED lines=11> */
.L_x_3:


//--------------------- .nv.shared.reserved.0     --------------------------
	.section	.nv.shared.reserved.0,"aw",@nobits
	.weak		__nv_reservedSMEM_offset_0_alias
	.size		__nv_reservedSMEM_offset_0_alias, 0, 64
	.other		__nv_reservedSMEM_offset_0_alias,@"STO_CUDA_RESERVED_SHARED STV_DEFAULT"
__nv_reservedSMEM_offset_0_alias:
	.zero		0
	.zero		64


//--------------------- .nv.constant0._Z10testKernelPiiS_ --------------------------
	.section	.nv.constant0._Z10testKernelPiiS_,"a",@progbits
	.sectionflags	@""
	.align	4
.nv.constant0._Z10testKernelPiiS_:
	.zero		920


//--------------------- SYMBOLS --------------------------

	.type		.nv.reservedSmem.offset0,@object
	.size		.nv.reservedSmem.offset0,0x4
